	.headerflags	@"EF_CUDA_TEXMODE_UNIFIED EF_CUDA_64BIT_ADDRESS EF_CUDA_ACCELERATORS EF_CUDA_SM90 EF_CUDA_VIRTUAL_SM(EF_CUDA_SM90)"
	.elftype	@"ET_EXEC"


//--------------------- .nv.info                  --------------------------
	.section	.nv.info,"",@"SHT_CUDA_INFO"
	.align	4


	//----- nvinfo : EIATTR_REGCOUNT
	.align		4
        /*0000*/ 	.byte	0x04, 0x2f
        /*0002*/ 	.short	(.L_2 - .L_1)
	.align		4
.L_1:
        /*0004*/ 	.word	index@(triton_poi_fused_cat_elu_23)
        /*0008*/ 	.word	0x00000016


	//----- nvinfo : EIATTR_MIN_STACK_SIZE
	.align		4
.L_2:
        /*000c*/ 	.byte	0x04, 0x12
        /*000e*/ 	.short	(.L_4 - .L_3)
	.align		4
.L_3:
        /*0010*/ 	.word	index@(triton_poi_fused_cat_elu_23)
        /*0014*/ 	.word	0x00000000


	//----- nvinfo : EIATTR_FRAME_SIZE
	.align		4
.L_4:
        /*0018*/ 	.byte	0x04, 0x11
        /*001a*/ 	.short	(.L_6 - .L_5)
	.align		4
.L_5:
        /*001c*/ 	.word	index@(triton_poi_fused_cat_elu_23)
        /*0020*/ 	.word	0x00000000


	//----- nvinfo : EIATTR_MIN_STACK_SIZE
	.align		4
.L_6:
        /*0024*/ 	.byte	0x04, 0x12
        /*0026*/ 	.short	(.L_8 - .L_7)
	.align		4
.L_7:
        /*0028*/ 	.word	index@(triton_poi_fused_cat_elu_23)
        /*002c*/ 	.word	0x00000000
.L_8:


//--------------------- .nv.info.triton_poi_fused_cat_elu_23 --------------------------
	.section	.nv.info.triton_poi_fused_cat_elu_23,"",@"SHT_CUDA_INFO"
	.sectionflags	@""
	.align	4


	//----- nvinfo : EIATTR_CUDA_API_VERSION
	.align		4
        /*0000*/ 	.byte	0x04, 0x37
        /*0002*/ 	.short	(.L_10 - .L_9)
.L_9:
        /*0004*/ 	.word	0x0000007c


	//----- nvinfo : EIATTR_KPARAM_INFO
	.align		4
.L_10:
        /*0008*/ 	.byte	0x04, 0x17
        /*000a*/ 	.short	(.L_12 - .L_11)
.L_11:
        /*000c*/ 	.word	0x00000000
        /*0010*/ 	.short	0x0005
        /*0012*/ 	.short	0x0028
        /*0014*/ 	.byte	0x00, 0xf0, 0x11, 0x00


	//----- nvinfo : EIATTR_KPARAM_INFO
	.align		4
.L_12:
        /*0018*/ 	.byte	0x04, 0x17
        /*001a*/ 	.short	(.L_14 - .L_13)
.L_13:
        /*001c*/ 	.word	0x00000000
        /*0020*/ 	.short	0x0004
        /*0022*/ 	.short	0x0020
        /*0024*/ 	.byte	0x00, 0xf4, 0x21, 0x00


	//----- nvinfo : EIATTR_KPARAM_INFO
	.align		4
.L_14:
        /*0028*/ 	.byte	0x04, 0x17
        /*002a*/ 	.short	(.L_16 - .L_15)
.L_15:
        /*002c*/ 	.word	0x00000000
        /*0030*/ 	.short	0x0003
        /*0032*/ 	.short	0x0018
        /*0034*/ 	.byte	0x00, 0xf4, 0x21, 0x00


	//----- nvinfo : EIATTR_KPARAM_INFO
	.align		4
.L_16:
        /*0038*/ 	.byte	0x04, 0x17
        /*003a*/ 	.short	(.L_18 - .L_17)
.L_17:
        /*003c*/ 	.word	0x00000000
        /*0040*/ 	.short	0x0002
        /*0042*/ 	.short	0x0010
        /*0044*/ 	.byte	0x00, 0xf4, 0x21, 0x00


	//----- nvinfo : EIATTR_KPARAM_INFO
	.align		4
.L_18:
        /*0048*/ 	.byte	0x04, 0x17
        /*004a*/ 	.short	(.L_20 - .L_19)
.L_19:
        /*004c*/ 	.word	0x00000000
        /*0050*/ 	.short	0x0001
        /*0052*/ 	.short	0x0008
        /*0054*/ 	.byte	0x00, 0xf4, 0x21, 0x00


	//----- nvinfo : EIATTR_KPARAM_INFO
	.align		4
.L_20:
        /*0058*/ 	.byte	0x04, 0x17
        /*005a*/ 	.short	(.L_22 - .L_21)
.L_21:
        /*005c*/ 	.word	0x00000000
        /*0060*/ 	.short	0x0000
        /*0062*/ 	.short	0x0000
        /*0064*/ 	.byte	0x00, 0xf4, 0x21, 0x00


	//----- nvinfo : EIATTR_SPARSE_MMA_MASK
	.align		4
.L_22:
        /*0068*/ 	.byte	0x03, 0x50
        /*006a*/ 	.short	0x0000


	//----- nvinfo : EIATTR_MAXREG_COUNT
	.align		4
        /*006c*/ 	.byte	0x03, 0x1b
        /*006e*/ 	.short	0x00ff


	//----- nvinfo : EIATTR_EXIT_INSTR_OFFSETS
	.align		4
        /*0070*/ 	.byte	0x04, 0x1c
        /*0072*/ 	.short	(.L_24 - .L_23)


	//   ....[0]....
.L_23:
        /*0074*/ 	.word	0x000006a0


	//----- nvinfo : EIATTR_REQNTID
	.align		4
.L_24:
        /*0078*/ 	.byte	0x04, 0x10
        /*007a*/ 	.short	(.L_26 - .L_25)
.L_25:
        /*007c*/ 	.word	0x00000080
        /*0080*/ 	.word	0x00000001
        /*0084*/ 	.word	0x00000001


	//----- nvinfo : EIATTR_CBANK_PARAM_SIZE
	.align		4
.L_26:
        /*0088*/ 	.byte	0x03, 0x19
        /*008a*/ 	.short	0x002c


	//----- nvinfo : EIATTR_PARAM_CBANK
	.align		4
        /*008c*/ 	.byte	0x04, 0x0a
        /*008e*/ 	.short	(.L_28 - .L_27)
	.align		4
.L_27:
        /*0090*/ 	.word	index@(.nv.constant0.triton_poi_fused_cat_elu_23)
        /*0094*/ 	.short	0x0210
        /*0096*/ 	.short	0x002c


	//----- nvinfo : EIATTR_SW_WAR
	.align		4
.L_28:
        /*0098*/ 	.byte	0x04, 0x36
        /*009a*/ 	.short	(.L_30 - .L_29)
.L_29:
        /*009c*/ 	.word	0x00000008
.L_30:


//--------------------- .nv.callgraph             --------------------------
	.section	.nv.callgraph,"",@"SHT_CUDA_CALLGRAPH"
	.align	4
	.sectionentsize	8
	.align		4
        /*0000*/ 	.word	0x00000000
	.align		4
        /*0004*/ 	.word	0xffffffff
	.align		4
        /*0008*/ 	.word	0x00000000
	.align		4
        /*000c*/ 	.word	0xfffffffe
	.align		4
        /*0010*/ 	.word	0x00000000
	.align		4
        /*0014*/ 	.word	0xfffffffd
	.align		4
        /*0018*/ 	.word	0x00000000
	.align		4
        /*001c*/ 	.word	0xfffffffc


//--------------------- .nv.constant4             --------------------------
	.section	.nv.constant4,"a",@progbits
	.align	8
	.align		8
.nv.constant4:
        /*0000*/ 	.dword	_$_str


//--------------------- .text.triton_poi_fused_cat_elu_23 --------------------------
	.section	.text.triton_poi_fused_cat_elu_23,"ax",@progbits
	.align	128
        .global         triton_poi_fused_cat_elu_23
        .type           triton_poi_fused_cat_elu_23,@function
        .size           triton_poi_fused_cat_elu_23,(.L_x_1 - triton_poi_fused_cat_elu_23)
        .other          triton_poi_fused_cat_elu_23,@"STO_CUDA_ENTRY STV_DEFAULT"
triton_poi_fused_cat_elu_23:
.text.triton_poi_fused_cat_elu_23:
[----:B------:R-:W-:Y:S01]  /*0000*/  LDC R1, c[0x0][0x28] ;  /* 0x00000a00ff017b82 */ /* 0x000fe20000000800 */
[----:B------:R-:W1:Y:S07]  /*0010*/  S2R R0, SR_TID.X ;  /* 0x0000000000007919 */ /* 0x000e6e0000002100 */
[----:B------:R-:W2:Y:S01]  /*0020*/  LDC.64 R10, c[0x0][0x218] ;  /* 0x00008600ff0a7b82 */ /* 0x000ea20000000a00 */
[----:B------:R-:W-:Y:S01]  /*0030*/  ULDC.64 UR4, c[0x0][0x220] ;  /* 0x0000880000047ab9 */ /* 0x000fe20000000a00 */
[----:B------:R-:W3:Y:S06]  /*0040*/  S2R R3, SR_CTAID.X ;  /* 0x0000000000037919 */ /* 0x000eec0000002500 */
[----:B------:R-:W4:Y:S08]  /*0050*/  LDC.64 R6, c[0x0][0x210] ;  /* 0x00008400ff067b82 */ /* 0x000f300000000a00 */
[----:B------:R-:W5:Y:S01]  /*0060*/  LDC.64 R8, c[0x0][0x228] ;  /* 0x00008a00ff087b82 */ /* 0x000f620000000a00 */
[----:B-1----:R-:W-:-:S05]  /*0070*/  IMAD.SHL.U32 R0, R0, 0x2, RZ ;  /* 0x0000000200007824 */ /* 0x002fca00078e00ff */
[----:B------:R-:W-:-:S05]  /*0080*/  LOP3.LUT R0, R0, 0xfe, RZ, 0xc0, !PT ;  /* 0x000000fe00007812 */ /* 0x000fca00078ec0ff */
[----:B---3--:R-:W-:-:S05]  /*0090*/  IMAD R0, R3, 0x100, R0 ;  /* 0x0000010003007824 */ /* 0x008fca00078e0200 */
[----:B------:R-:W-:-:S04]  /*00a0*/  SHF.R.S32.HI R3, RZ, 0x1f, R0 ;  /* 0x0000001fff037819 */ /* 0x000fc80000011400 */
[----:B------:R-:W-:-:S04]  /*00b0*/  LEA.HI R3, R3, R0, RZ, 0x9 ;  /* 0x0000000003037211 */ /* 0x000fc800078f48ff */
[----:B------:R-:W-:Y:S02]  /*00c0*/  SHF.R.S32.HI R2, RZ, 0x9, R3 ;  /* 0x00000009ff027819 */ /* 0x000fe40000011403 */
[----:B------:R-:W-:-:S03]  /*00d0*/  LOP3.LUT R3, R3, 0xfffffe00, RZ, 0xc0, !PT ;  /* 0xfffffe0003037812 */ /* 0x000fc600078ec0ff */
[----:B------:R-:W-:Y:S02]  /*00e0*/  IMAD.SHL.U32 R2, R2, 0x100, RZ ;  /* 0x0000010002027824 */ /* 0x000fe400078e00ff */
[----:B------:R-:W-:-:S03]  /*00f0*/  IMAD.IADD R15, R0, 0x1, -R3 ;  /* 0x00000001000f7824 */ /* 0x000fc600078e0a03 */
[--C-:B------:R-:W-:Y:S01]  /*0100*/  SHF.R.S32.HI R4, RZ, 0x1f, R2.reuse ;  /* 0x0000001fff047819 */ /* 0x100fe20000011402 */
[C---:B------:R-:W-:Y:S01]  /*0110*/  IMAD.IADD R17, R15.reuse, 0x1, R2 ;  /* 0x000000010f117824 */ /* 0x040fe200078e0202 */
[----:B------:R-:W-:Y:S02]  /*0120*/  IADD3 R3, P0, R15, R2, RZ ;  /* 0x000000020f037210 */ /* 0x000fe40007f1e0ff */
[C---:B------:R-:W-:Y:S02]  /*0130*/  ISETP.GE.AND P1, PT, R15.reuse, 0x100, PT ;  /* 0x000001000f00780c */ /* 0x040fe40003f26270 */
[----:B------:R-:W-:Y:S02]  /*0140*/  LEA.HI.X.SX32 R12, R15, R4, 0x1, P0 ;  /* 0x000000040f0c7211 */ /* 0x000fe400000f0eff */
[----:B------:R-:W-:-:S04]  /*0150*/  LEA R4, P0, R3, UR4, 0x2 ;  /* 0x0000000403047c11 */ /* 0x000fc8000f8010ff */
[----:B------:R-:W-:Y:S01]  /*0160*/  LEA.HI.X R5, R3, UR5, R12, 0x2, P0 ;  /* 0x0000000503057c11 */ /* 0x000fe200080f140c */
[C---:B--2---:R-:W-:Y:S01]  /*0170*/  IMAD.WIDE R12, R15.reuse, 0x4, R10 ;  /* 0x000000040f0c7825 */ /* 0x044fe200078e020a */
[----:B------:R-:W-:Y:S02]  /*0180*/  ISETP.GT.AND P0, PT, R15, 0xff, PT ;  /* 0x000000ff0f00780c */ /* 0x000fe40003f04270 */
[----:B------:R-:W-:Y:S01]  /*0190*/  CS2R R2, SRZ ;  /* 0x0000000000027805 */ /* 0x000fe2000001ff00 */
[----:B------:R-:W-:Y:S01]  /*01a0*/  ULDC.64 UR4, c[0x0][0x208] ;  /* 0x0000820000047ab9 */ /* 0x000fe20000000a00 */
[----:B----4-:R-:W-:Y:S01]  /*01b0*/  IMAD.WIDE R10, R17, 0x4, R6 ;  /* 0x00000004110a7825 */ /* 0x010fe200078e0206 */
[----:B------:R-:W-:Y:S02]  /*01c0*/  CS2R R16, SRZ ;  /* 0x0000000000107805 */ /* 0x000fe4000001ff00 */
[----:B------:R-:W-:Y:S01]  /*01d0*/  CS2R R6, SRZ ;  /* 0x0000000000067805 */ /* 0x000fe2000001ff00 */
[----:B-----5:R-:W-:Y:S01]  /*01e0*/  IMAD.WIDE R14, R15, 0x4, R8 ;  /* 0x000000040f0e7825 */ /* 0x020fe200078e0208 */
[----:B------:R-:W-:Y:S01]  /*01f0*/  CS2R R8, SRZ ;  /* 0x0000000000087805 */ /* 0x000fe2000001ff00 */
[----:B------:R-:W2:Y:S04]  /*0200*/  @!P1 LDG.E.EL.64 R2, desc[UR4][R12.64] ;  /* 0x000000040c029981 */ /* 0x000ea8000c2e1b00 */
[----:B------:R-:W3:Y:S04]  /*0210*/  @!P1 LDG.E.EL.64 R16, desc[UR4][R10.64] ;  /* 0x000000040a109981 */ /* 0x000ee8000c2e1b00 */
[----:B------:R-:W4:Y:S04]  /*0220*/  @P0 LDG.E.EL.64 R6, desc[UR4][R14.64+-0x400] ;  /* 0xfffc00040e060981 */ /* 0x000f28000c2e1b00 */
[----:B------:R-:W5:Y:S01]  /*0230*/  @P0 LDG.E.EL.64 R8, desc[UR4][R4.64+-0x400] ;  /* 0xfffc000404080981 */ /* 0x000f62000c2e1b00 */
[----:B--2---:R-:W-:-:S02]  /*0240*/  SEL R2, R2, RZ, !P1 ;  /* 0x000000ff02027207 */ /* 0x004fc40004800000 */
[----:B------:R-:W-:Y:S02]  /*0250*/  SEL R3, R3, RZ, !P1 ;  /* 0x000000ff03037207 */ /* 0x000fe40004800000 */
[----:B---3--:R-:W-:Y:S02]  /*0260*/  SEL R13, R16, RZ, !P1 ;  /* 0x000000ff100d7207 */ /* 0x008fe40004800000 */
[----:B----4-:R-:W-:-:S03]  /*0270*/  SEL R6, R6, RZ, P0 ;  /* 0x000000ff06067207 */ /* 0x010fc60000000000 */
[----:B------:R-:W-:Y:S01]  /*0280*/  FADD R2, R13, R2 ;  /* 0x000000020d027221 */ /* 0x000fe20000000000 */
[----:B------:R-:W-:Y:S02]  /*0290*/  SEL R7, R7, RZ, P0 ;  /* 0x000000ff07077207 */ /* 0x000fe40000000000 */
[----:B-----5:R-:W-:Y:S02]  /*02a0*/  SEL R19, R8, RZ, P0 ;  /* 0x000000ff08137207 */ /* 0x020fe40000000000 */
[----:B------:R-:W-:-:S03]  /*02b0*/  SEL R8, R17, RZ, !P1 ;  /* 0x000000ff11087207 */ /* 0x000fc60004800000 */
[----:B------:R-:W-:Y:S01]  /*02c0*/  @P1 FADD R2, R19, R6 ;  /* 0x0000000613021221 */ /* 0x000fe20000000000 */
[----:B------:R-:W-:Y:S01]  /*02d0*/  SEL R6, R9, RZ, P0 ;  /* 0x000000ff09067207 */ /* 0x000fe20000000000 */
[----:B------:R-:W-:Y:S01]  /*02e0*/  FADD R3, R8, R3 ;  /* 0x0000000308037221 */ /* 0x000fe20000000000 */
[----:B------:R-:W-:Y:S02]  /*02f0*/  IMAD.MOV.U32 R9, RZ, RZ, 0x3ab5ebe6 ;  /* 0x3ab5ebe6ff097424 */ /* 0x000fe400078e00ff */
[C---:B------:R-:W-:Y:S01]  /*0300*/  FMUL R4, R2.reuse, 1.4426950216293334961 ;  /* 0x3fb8aa3b02047820 */ /* 0x040fe20000400000 */
[----:B------:R-:W-:Y:S01]  /*0310*/  FADD.FTZ R5, |R2|, -RZ ;  /* 0x800000ff02057221 */ /* 0x000fe20000010200 */
[----:B------:R-:W-:-:S04]  /*0320*/  @P1 FADD R3, R6, R7 ;  /* 0x0000000706031221 */ /* 0x000fc80000000000 */
[C---:B------:R-:W-:Y:S01]  /*0330*/  FMUL R6, R3.reuse, 1.4426950216293334961 ;  /* 0x3fb8aa3b03067820 */ /* 0x040fe20000400000 */
[----:B------:R-:W1:Y:S01]  /*0340*/  FRND R4, R4 ;  /* 0x0000000400047307 */ /* 0x000e620000201000 */
[----:B------:R-:W-:Y:S01]  /*0350*/  FADD.FTZ R7, |R3|, -RZ ;  /* 0x800000ff03077221 */ /* 0x000fe20000010200 */
[----:B------:R-:W-:-:S04]  /*0360*/  FSETP.GEU.AND P0, PT, R5, 0.40999999642372131348, PT ;  /* 0x3ed1eb850500780b */ /* 0x000fc80003f0e000 */
[----:B------:R-:W-:Y:S02]  /*0370*/  FSETP.GEU.AND P1, PT, R7, 0.40999999642372131348, PT ;  /* 0x3ed1eb850700780b */ /* 0x000fe40003f2e000 */
[----:B------:R-:W2:Y:S01]  /*0380*/  FRND R6, R6 ;  /* 0x0000000600067307 */ /* 0x000ea20000201000 */
[----:B-1----:R-:W-:Y:S02]  /*0390*/  FSEL R5, R4, RZ, P0 ;  /* 0x000000ff04057208 */ /* 0x002fe40000000000 */
[----:B------:R-:W-:Y:S02]  /*03a0*/  FSETP.NEU.AND P0, PT, R3, RZ, PT ;  /* 0x000000ff0300720b */ /* 0x000fe40003f0d000 */
[C---:B------:R-:W-:Y:S01]  /*03b0*/  FSETP.NEU.AND P4, PT, R5.reuse, 128, PT ;  /* 0x430000000500780b */ /* 0x040fe20003f8d000 */
[----:B------:R-:W-:Y:S01]  /*03c0*/  FFMA.FTZ R10, -R5, 0.693145751953125, R2 ;  /* 0x3f317200050a7823 */ /* 0x000fe20000010102 */
[----:B--2---:R-:W-:-:S03]  /*03d0*/  FSEL R8, R6, RZ, P1 ;  /* 0x000000ff06087208 */ /* 0x004fc60000800000 */
[C---:B------:R-:W-:Y:S01]  /*03e0*/  FFMA.FTZ R10, -R5.reuse, 1.428606765330187045e-06, R10 ;  /* 0x35bfbe8e050a7823 */ /* 0x040fe2000001010a */
[----:B------:R-:W-:Y:S02]  /*03f0*/  FSEL R4, R5, 127, P4 ;  /* 0x42fe000005047808 */ /* 0x000fe40002000000 */
[C---:B------:R-:W-:Y:S01]  /*0400*/  FSETP.NEU.AND P2, PT, R8.reuse, 128, PT ;  /* 0x430000000800780b */ /* 0x040fe20003f4d000 */
[----:B------:R-:W-:Y:S01]  /*0410*/  FFMA.FTZ R7, -R8, 0.693145751953125, R3 ;  /* 0x3f31720008077823 */ /* 0x000fe20000010103 */
[----:B------:R-:W1:Y:S01]  /*0420*/  MUFU.EX2 R5, R4 ;  /* 0x0000000400057308 */ /* 0x000e620000000800 */
[----:B------:R-:W-:Y:S02]  /*0430*/  FSETP.NEU.AND P1, PT, R2, RZ, PT ;  /* 0x000000ff0200720b */ /* 0x000fe40003f2d000 */
[----:B------:R-:W-:Y:S01]  /*0440*/  FFMA.FTZ R6, -R8, 1.428606765330187045e-06, R7 ;  /* 0x35bfbe8e08067823 */ /* 0x000fe20000010107 */
[----:B------:R-:W-:Y:S01]  /*0450*/  FFMA.FTZ R7, R10, R9, 0.0083824126049876213074 ;  /* 0x3c0956630a077423 */ /* 0x000fe20000010009 */
[----:B------:R-:W-:-:S02]  /*0460*/  FSEL R8, R8, 127, P2 ;  /* 0x42fe000008087808 */ /* 0x000fc40001000000 */
[----:B------:R-:W-:Y:S01]  /*0470*/  FFMA.FTZ R9, R6, R9, 0.0083824126049876213074 ;  /* 0x3c09566306097423 */ /* 0x000fe20000010009 */
[----:B------:R-:W-:Y:S01]  /*0480*/  FFMA.FTZ R7, R10, R7, 0.041667830199003219604 ;  /* 0x3d2aabe30a077423 */ /* 0x000fe20000010007 */
[----:B------:R-:W-:Y:S02]  /*0490*/  FSETP.GT.AND P3, PT, R8, 128, PT ;  /* 0x430000000800780b */ /* 0x000fe40003f64000 */
[----:B------:R-:W-:Y:S01]  /*04a0*/  FFMA.FTZ R11, R6, R9, 0.041667830199003219604 ;  /* 0x3d2aabe3060b7423 */ /* 0x000fe20000010009 */
[----:B------:R-:W-:Y:S01]  /*04b0*/  FFMA.FTZ R7, R10, R7, 0.16666397452354431152 ;  /* 0x3e2aa9f60a077423 */ /* 0x000fe20000010007 */
[----:B------:R-:W2:Y:S02]  /*04c0*/  MUFU.EX2 R9, R8 ;  /* 0x0000000800097308 */ /* 0x000ea40000000800 */
[----:B------:R-:W-:Y:S01]  /*04d0*/  FFMA.FTZ R11, R6, R11, 0.16666397452354431152 ;  /* 0x3e2aa9f6060b7423 */ /* 0x000fe2000001000b */
[----:B------:R-:W-:Y:S01]  /*04e0*/  FFMA.FTZ R7, R10, R7, 0.49999994039535522461 ;  /* 0x3efffffe0a077423 */ /* 0x000fe20000010007 */
[----:B-1----:R-:W-:-:S02]  /*04f0*/  FADD R12, R5, -1 ;  /* 0xbf800000050c7421 */ /* 0x002fc40000000000 */
[----:B------:R-:W-:Y:S01]  /*0500*/  FFMA.FTZ R11, R6, R11, 0.49999994039535522461 ;  /* 0x3efffffe060b7423 */ /* 0x000fe2000001000b */
[----:B------:R-:W-:-:S03]  /*0510*/  FMUL R7, R10, R7 ;  /* 0x000000070a077220 */ /* 0x000fc60000400000 */
[----:B------:R-:W-:Y:S01]  /*0520*/  FMUL R11, R6, R11 ;  /* 0x0000000b060b7220 */ /* 0x000fe20000400000 */
[----:B------:R-:W-:-:S03]  /*0530*/  FFMA.FTZ R10, R10, R7, R10 ;  /* 0x000000070a0a7223 */ /* 0x000fc6000001000a */
[----:B------:R-:W-:Y:S01]  /*0540*/  FFMA.FTZ R14, R6, R11, R6 ;  /* 0x0000000b060e7223 */ /* 0x000fe20000010006 */
[----:B--2---:R-:W-:Y:S01]  /*0550*/  FADD R16, R9, -1 ;  /* 0xbf80000009107421 */ /* 0x004fe20000000000 */
[----:B------:R-:W1:Y:S01]  /*0560*/  LDC.64 R6, c[0x0][0x230] ;  /* 0x00008c00ff067b82 */ /* 0x000e620000000a00 */
[----:B------:R-:W-:Y:S02]  /*0570*/  FFMA.FTZ R5, R5, R10, R12 ;  /* 0x0000000a05057223 */ /* 0x000fe4000001000c */
[----:B------:R-:W-:Y:S02]  /*0580*/  FFMA.FTZ R9, R9, R14, R16 ;  /* 0x0000000e09097223 */ /* 0x000fe40000010010 */
[----:B------:R-:W-:Y:S01]  /*0590*/  @!P4 FADD R5, R5, R5 ;  /* 0x000000050505c221 */ /* 0x000fe20000000000 */
[----:B------:R-:W-:Y:S01]  /*05a0*/  FSETP.GT.AND P4, PT, R4, 128, PT ;  /* 0x430000000400780b */ /* 0x000fe20003f84000 */
[----:B------:R-:W-:Y:S01]  /*05b0*/  @!P2 FADD R9, R9, R9 ;  /* 0x000000090909a221 */ /* 0x000fe20000000000 */
[----:B------:R-:W-:-:S02]  /*05c0*/  FSETP.GEU.AND P2, PT, R8, -25, PT ;  /* 0xc1c800000800780b */ /* 0x000fc40003f4e000 */
[----:B------:R-:W-:Y:S02]  /*05d0*/  FSEL R5, R5, +INF , !P4 ;  /* 0x7f80000005057808 */ /* 0x000fe40006000000 */
[----:B------:R-:W-:Y:S01]  /*05e0*/  FSEL R8, R9, +INF , !P3 ;  /* 0x7f80000009087808 */ /* 0x000fe20005800000 */
[----:B------:R-:W-:Y:S01]  /*05f0*/  FADD R9, R2, R2 ;  /* 0x0000000202097221 */ /* 0x000fe20000000000 */
[----:B------:R-:W-:Y:S02]  /*0600*/  FSETP.GEU.AND P3, PT, R4, -25, PT ;  /* 0xc1c800000400780b */ /* 0x000fe40003f6e000 */
[----:B------:R-:W-:Y:S01]  /*0610*/  FSEL R8, R8, -1, P2 ;  /* 0xbf80000008087808 */ /* 0x000fe20001000000 */
[----:B------:R-:W-:Y:S01]  /*0620*/  @!P0 FADD R8, R3, R3 ;  /* 0x0000000303088221 */ /* 0x000fe20000000000 */
[----:B------:R-:W-:Y:S02]  /*0630*/  @P1 FSEL R9, R5, -1, P3 ;  /* 0xbf80000005091808 */ /* 0x000fe40001800000 */
[----:B------:R-:W-:-:S02]  /*0640*/  FSETP.GT.AND P1, PT, R2, RZ, PT ;  /* 0x000000ff0200720b */ /* 0x000fc40003f24000 */
[C---:B------:R-:W-:Y:S01]  /*0650*/  FSETP.GT.AND P0, PT, R3.reuse, RZ, PT ;  /* 0x000000ff0300720b */ /* 0x040fe20003f04000 */
[----:B-1----:R-:W-:Y:S01]  /*0660*/  IMAD.WIDE R6, R0, 0x4, R6 ;  /* 0x0000000400067825 */ /* 0x002fe200078e0206 */
[----:B------:R-:W-:Y:S02]  /*0670*/  FSEL R2, R2, R9, P1 ;  /* 0x0000000902027208 */ /* 0x000fe40000800000 */
[----:B------:R-:W-:-:S05]  /*0680*/  FSEL R3, R3, R8, P0 ;  /* 0x0000000803037208 */ /* 0x000fca0000000000 */
[----:B------:R-:W-:Y:S01]  /*0690*/  STG.E.64 desc[UR4][R6.64], R2 ;  /* 0x0000000206007986 */ /* 0x000fe2000c101b04 */
[----:B------:R-:W-:Y:S05]  /*06a0*/  EXIT ;  /* 0x000000000000794d */ /* 0x000fea0003800000 */
.L_x_0:
[----:B------:R-:W-:-:S00]  /*06b0*/  BRA `(.L_x_0) ;  /* 0xfffffffc00fc7947 */ /* 0x000fc0000383ffff */
[----:B------:R-:W-:-:S00]  /*06c0*/  NOP ;  /* 0x0000000000007918 */ /* 0x000fc00000000000 */
        /* <DEDUP_REMOVED lines=11> */
.L_x_1:


//--------------------- .nv.global.init           --------------------------
	.section	.nv.global.init,"aw",@progbits
.nv.global.init:
	.type		_$_str,@object
	.size		_$_str,(.L_0 - _$_str)
_$_str:
        /*0000*/ 	.byte	0x5f, 0x5f, 0x43, 0x55, 0x44, 0x41, 0x5f, 0x46, 0x54, 0x5a, 0x00
.L_0:


//--------------------- .nv.constant0.triton_poi_fused_cat_elu_23 --------------------------
	.section	.nv.constant0.triton_poi_fused_cat_elu_23,"a",@progbits
	.sectionflags	@""
	.align	4
.nv.constant0.triton_poi_fused_cat_elu_23:
	.zero		572
